	.headerflags	@"EF_CUDA_TEXMODE_UNIFIED EF_CUDA_64BIT_ADDRESS EF_CUDA_ACCELERATORS EF_CUDA_SM90 EF_CUDA_VIRTUAL_SM(EF_CUDA_SM90)"
	.elftype	@"ET_EXEC"


//--------------------- .nv.info                  --------------------------
	.section	.nv.info,"",@"SHT_CUDA_INFO"
	.align	4


	//----- nvinfo : EIATTR_REGCOUNT
	.align		4
        /*0000*/ 	.byte	0x04, 0x2f
        /*0002*/ 	.short	(.L_1 - .L_0)
	.align		4
.L_0:
        /*0004*/ 	.word	index@(triton_poi_fused_convolution_10)
        /*0008*/ 	.word	0x0000000c


	//----- nvinfo : EIATTR_MIN_STACK_SIZE
	.align		4
.L_1:
        /*000c*/ 	.byte	0x04, 0x12
        /*000e*/ 	.short	(.L_3 - .L_2)
	.align		4
.L_2:
        /*0010*/ 	.word	index@(triton_poi_fused_convolution_10)
        /*0014*/ 	.word	0x00000000


	//----- nvinfo : EIATTR_FRAME_SIZE
	.align		4
.L_3:
        /*0018*/ 	.byte	0x04, 0x11
        /*001a*/ 	.short	(.L_5 - .L_4)
	.align		4
.L_4:
        /*001c*/ 	.word	index@(triton_poi_fused_convolution_10)
        /*0020*/ 	.word	0x00000000


	//----- nvinfo : EIATTR_MIN_STACK_SIZE
	.align		4
.L_5:
        /*0024*/ 	.byte	0x04, 0x12
        /*0026*/ 	.short	(.L_7 - .L_6)
	.align		4
.L_6:
        /*0028*/ 	.word	index@(triton_poi_fused_convolution_10)
        /*002c*/ 	.word	0x00000000
.L_7:


//--------------------- .nv.info.triton_poi_fused_convolution_10 --------------------------
	.section	.nv.info.triton_poi_fused_convolution_10,"",@"SHT_CUDA_INFO"
	.sectionflags	@""
	.align	4


	//----- nvinfo : EIATTR_CUDA_API_VERSION
	.align		4
        /*0000*/ 	.byte	0x04, 0x37
        /*0002*/ 	.short	(.L_9 - .L_8)
.L_8:
        /*0004*/ 	.word	0x0000007c


	//----- nvinfo : EIATTR_KPARAM_INFO
	.align		4
.L_9:
        /*0008*/ 	.byte	0x04, 0x17
        /*000a*/ 	.short	(.L_11 - .L_10)
.L_10:
        /*000c*/ 	.word	0x00000000
        /*0010*/ 	.short	0x0002
        /*0012*/ 	.short	0x0010
        /*0014*/ 	.byte	0x00, 0xf0, 0x11, 0x00


	//----- nvinfo : EIATTR_KPARAM_INFO
	.align		4
.L_11:
        /*0018*/ 	.byte	0x04, 0x17
        /*001a*/ 	.short	(.L_13 - .L_12)
.L_12:
        /*001c*/ 	.word	0x00000000
        /*0020*/ 	.short	0x0001
        /*0022*/ 	.short	0x0008
        /*0024*/ 	.byte	0x00, 0xf4, 0x21, 0x00


	//----- nvinfo : EIATTR_KPARAM_INFO
	.align		4
.L_13:
        /*0028*/ 	.byte	0x04, 0x17
        /*002a*/ 	.short	(.L_15 - .L_14)
.L_14:
        /*002c*/ 	.word	0x00000000
        /*0030*/ 	.short	0x0000
        /*0032*/ 	.short	0x0000
        /*0034*/ 	.byte	0x00, 0xf4, 0x21, 0x00


	//----- nvinfo : EIATTR_SPARSE_MMA_MASK
	.align		4
.L_15:
        /*0038*/ 	.byte	0x03, 0x50
        /*003a*/ 	.short	0x0000


	//----- nvinfo : EIATTR_MAXREG_COUNT
	.align		4
        /*003c*/ 	.byte	0x03, 0x1b
        /*003e*/ 	.short	0x00ff


	//----- nvinfo : EIATTR_EXIT_INSTR_OFFSETS
	.align		4
        /*0040*/ 	.byte	0x04, 0x1c
        /*0042*/ 	.short	(.L_17 - .L_16)


	//   ....[0]....
.L_16:
        /*0044*/ 	.word	0x00000150


	//----- nvinfo : EIATTR_REQNTID
	.align		4
.L_17:
        /*0048*/ 	.byte	0x04, 0x10
        /*004a*/ 	.short	(.L_19 - .L_18)
.L_18:
        /*004c*/ 	.word	0x00000100
        /*0050*/ 	.word	0x00000001
        /*0054*/ 	.word	0x00000001


	//----- nvinfo : EIATTR_CBANK_PARAM_SIZE
	.align		4
.L_19:
        /*0058*/ 	.byte	0x03, 0x19
        /*005a*/ 	.short	0x0014


	//----- nvinfo : EIATTR_PARAM_CBANK
	.align		4
        /*005c*/ 	.byte	0x04, 0x0a
        /*005e*/ 	.short	(.L_21 - .L_20)
	.align		4
.L_20:
        /*0060*/ 	.word	index@(.nv.constant0.triton_poi_fused_convolution_10)
        /*0064*/ 	.short	0x0210
        /*0066*/ 	.short	0x0014


	//----- nvinfo : EIATTR_SW_WAR
	.align		4
.L_21:
        /*0068*/ 	.byte	0x04, 0x36
        /*006a*/ 	.short	(.L_23 - .L_22)
.L_22:
        /*006c*/ 	.word	0x00000008
.L_23:


//--------------------- .nv.callgraph             --------------------------
	.section	.nv.callgraph,"",@"SHT_CUDA_CALLGRAPH"
	.align	4
	.sectionentsize	8
	.align		4
        /*0000*/ 	.word	0x00000000
	.align		4
        /*0004*/ 	.word	0xffffffff
	.align		4
        /*0008*/ 	.word	0x00000000
	.align		4
        /*000c*/ 	.word	0xfffffffe
	.align		4
        /*0010*/ 	.word	0x00000000
	.align		4
        /*0014*/ 	.word	0xfffffffd
	.align		4
        /*0018*/ 	.word	0x00000000
	.align		4
        /*001c*/ 	.word	0xfffffffc


//--------------------- .text.triton_poi_fused_convolution_10 --------------------------
	.section	.text.triton_poi_fused_convolution_10,"ax",@progbits
	.align	128
        .global         triton_poi_fused_convolution_10
        .type           triton_poi_fused_convolution_10,@function
        .size           triton_poi_fused_convolution_10,(.L_x_1 - triton_poi_fused_convolution_10)
        .other          triton_poi_fused_convolution_10,@"STO_CUDA_ENTRY STV_DEFAULT"
triton_poi_fused_convolution_10:
.text.triton_poi_fused_convolution_10:
[----:B------:R-:W-:Y:S01]  /*0000*/  LDC R1, c[0x0][0x28] ;  /* 0x00000a00ff017b82 */ /* 0x000fe20000000800 */
[----:B------:R-:W1:Y:S07]  /*0010*/  S2R R0, SR_TID.X ;  /* 0x0000000000007919 */ /* 0x000e6e0000002100 */
[----:B------:R-:W2:Y:S01]  /*0020*/  LDC.64 R4, c[0x0][0x218] ;  /* 0x00008600ff047b82 */ /* 0x000ea20000000a00 */
[----:B------:R-:W-:Y:S01]  /*0030*/  ULDC.64 UR4, c[0x0][0x208] ;  /* 0x0000820000047ab9 */ /* 0x000fe20000000a00 */
[----:B------:R-:W3:Y:S06]  /*0040*/  S2R R7, SR_CTAID.X ;  /* 0x0000000000077919 */ /* 0x000eec0000002500 */
[----:B------:R-:W4:Y:S01]  /*0050*/  LDC.64 R2, c[0x0][0x210] ;  /* 0x00008400ff027b82 */ /* 0x000f220000000a00 */
[----:B-1----:R-:W-:Y:S01]  /*0060*/  IMAD.SHL.U32 R0, R0, 0x2, RZ ;  /* 0x0000000200007824 */ /* 0x002fe200078e00ff */
[----:B---3--:R-:W-:-:S04]  /*0070*/  SHF.R.S32.HI R6, RZ, 0x16, R7 ;  /* 0x00000016ff067819 */ /* 0x008fc80000011407 */
[----:B------:R-:W-:-:S04]  /*0080*/  LOP3.LUT R0, R0, 0x1fe, RZ, 0xc0, !PT ;  /* 0x000001fe00007812 */ /* 0x000fc800078ec0ff */
[----:B------:R-:W-:Y:S02]  /*0090*/  LEA R7, R7, R0, 0x9 ;  /* 0x0000000007077211 */ /* 0x000fe400078e48ff */
[----:B------:R-:W-:-:S03]  /*00a0*/  SGXT R0, R6, 0x1 ;  /* 0x000000010600781a */ /* 0x000fc60000000200 */
[----:B----4-:R-:W-:Y:S01]  /*00b0*/  IMAD.WIDE R2, R7, 0x4, R2 ;  /* 0x0000000407027825 */ /* 0x010fe200078e0202 */
[----:B------:R-:W-:-:S04]  /*00c0*/  LEA.HI R0, R0, R7, RZ, 0x6 ;  /* 0x0000000700007211 */ /* 0x000fc800078f30ff */
[----:B------:R-:W-:-:S05]  /*00d0*/  LOP3.LUT R0, R0, 0xffffffc0, RZ, 0xc0, !PT ;  /* 0xffffffc000007812 */ /* 0x000fca00078ec0ff */
[----:B------:R-:W-:Y:S02]  /*00e0*/  IMAD.IADD R9, R7, 0x1, -R0 ;  /* 0x0000000107097824 */ /* 0x000fe400078e0a00 */
[----:B------:R-:W3:Y:S02]  /*00f0*/  LDG.E.64 R6, desc[UR4][R2.64] ;  /* 0x0000000402067981 */ /* 0x000ee4000c1e1b00 */
[----:B--2---:R-:W-:-:S06]  /*0100*/  IMAD.WIDE R4, R9, 0x4, R4 ;  /* 0x0000000409047825 */ /* 0x004fcc00078e0204 */
[----:B------:R-:W3:Y:S02]  /*0110*/  LDG.E.EL.64 R4, desc[UR4][R4.64] ;  /* 0x0000000404047981 */ /* 0x000ee4000c2e1b00 */
[----:B---3--:R-:W-:Y:S01]  /*0120*/  FADD R6, R6, R4 ;  /* 0x0000000406067221 */ /* 0x008fe20000000000 */
[----:B------:R-:W-:-:S05]  /*0130*/  FADD R7, R7, R5 ;  /* 0x0000000507077221 */ /* 0x000fca0000000000 */
[----:B------:R-:W-:Y:S01]  /*0140*/  STG.E.64 desc[UR4][R2.64], R6 ;  /* 0x0000000602007986 */ /* 0x000fe2000c101b04 */
[----:B------:R-:W-:Y:S05]  /*0150*/  EXIT ;  /* 0x000000000000794d */ /* 0x000fea0003800000 */
.L_x_0:
[----:B------:R-:W-:-:S00]  /*0160*/  BRA `(.L_x_0) ;  /* 0xfffffffc00fc7947 */ /* 0x000fc0000383ffff */
[----:B------:R-:W-:-:S00]  /*0170*/  NOP ;  /* 0x0000000000007918 */ /* 0x000fc00000000000 */
        /* <DEDUP_REMOVED lines=8> */
.L_x_1:


//--------------------- .nv.constant0.triton_poi_fused_convolution_10 --------------------------
	.section	.nv.constant0.triton_poi_fused_convolution_10,"a",@progbits
	.sectionflags	@""
	.align	4
.nv.constant0.triton_poi_fused_convolution_10:
	.zero		548
